//
// Generated by NVIDIA NVVM Compiler
//
// Compiler Build ID: CL-36424714
// Cuda compilation tools, release 13.0, V13.0.88
// Based on NVVM 20.0.0
//

.version 9.0
.target sm_100
.address_size 64

	// .globl	_Z22makeImageBlackAndWhitePiS_S_S_ii
// _ZZ19calculateImageErrorPiS_S_S_S_S_S_S_S_iiE6errorR has been demoted
// _ZZ19calculateImageErrorPiS_S_S_S_S_S_S_S_iiE6errorG has been demoted
// _ZZ19calculateImageErrorPiS_S_S_S_S_S_S_S_iiE6errorB has been demoted

.visible .entry _Z22makeImageBlackAndWhitePiS_S_S_ii(
	.param .u64 .ptr .align 1 _Z22makeImageBlackAndWhitePiS_S_S_ii_param_0,
	.param .u64 .ptr .align 1 _Z22makeImageBlackAndWhitePiS_S_S_ii_param_1,
	.param .u64 .ptr .align 1 _Z22makeImageBlackAndWhitePiS_S_S_ii_param_2,
	.param .u64 .ptr .align 1 _Z22makeImageBlackAndWhitePiS_S_S_ii_param_3,
	.param .u32 _Z22makeImageBlackAndWhitePiS_S_S_ii_param_4,
	.param .u32 _Z22makeImageBlackAndWhitePiS_S_S_ii_param_5
)
{
	.reg .pred 	%p<3>;
	.reg .b32 	%r<17>;
	.reg .b64 	%rd<14>;
	.reg .b64 	%fd<7>;

	ld.param.u64 	%rd5, [_Z22makeImageBlackAndWhitePiS_S_S_ii_param_0];
	ld.param.u64 	%rd6, [_Z22makeImageBlackAndWhitePiS_S_S_ii_param_1];
	ld.param.u64 	%rd7, [_Z22makeImageBlackAndWhitePiS_S_S_ii_param_2];
	ld.param.u64 	%rd8, [_Z22makeImageBlackAndWhitePiS_S_S_ii_param_3];
	ld.param.u32 	%r7, [_Z22makeImageBlackAndWhitePiS_S_S_ii_param_4];
	ld.param.u32 	%r8, [_Z22makeImageBlackAndWhitePiS_S_S_ii_param_5];
	mov.u32 	%r9, %ctaid.x;
	mov.u32 	%r1, %ntid.x;
	mov.u32 	%r10, %tid.x;
	mad.lo.s32 	%r16, %r9, %r1, %r10;
	mul.lo.s32 	%r3, %r8, %r7;
	setp.ge.s32 	%p1, %r16, %r3;
	@%p1 bra 	$L__BB0_3;
	cvta.to.global.u64 	%rd9, %rd5;
	cvta.to.global.u64 	%rd10, %rd6;
	cvta.to.global.u64 	%rd11, %rd7;
	cvta.to.global.u64 	%rd12, %rd8;
	mul.wide.s32 	%rd13, %r16, 4;
	add.s64 	%rd1, %rd9, %rd13;
	add.s64 	%rd2, %rd10, %rd13;
	add.s64 	%rd3, %rd11, %rd13;
	add.s64 	%rd4, %rd12, %rd13;
	mov.u32 	%r11, %nctaid.x;
	mul.lo.s32 	%r4, %r1, %r11;
$L__BB0_2:
	ld.global.u32 	%r12, [%rd1];
	cvt.rn.f64.s32 	%fd1, %r12;
	ld.global.u32 	%r13, [%rd2];
	cvt.rn.f64.s32 	%fd2, %r13;
	mul.f64 	%fd3, %fd2, 0d3FE70A3D70A3D70A;
	fma.rn.f64 	%fd4, %fd1, 0d3FCAE147AE147AE1, %fd3;
	ld.global.u32 	%r14, [%rd3];
	cvt.rn.f64.s32 	%fd5, %r14;
	fma.rn.f64 	%fd6, %fd5, 0d3FB1EB851EB851EC, %fd4;
	cvt.rzi.s32.f64 	%r15, %fd6;
	st.global.u32 	[%rd4], %r15;
	add.s32 	%r16, %r16, %r4;
	setp.lt.s32 	%p2, %r16, %r3;
	@%p2 bra 	$L__BB0_2;
$L__BB0_3:
	ret;

}
	// .globl	_Z19calculateImageErrorPiS_S_S_S_S_S_S_S_ii
.visible .entry _Z19calculateImageErrorPiS_S_S_S_S_S_S_S_ii(
	.param .u64 .ptr .align 1 _Z19calculateImageErrorPiS_S_S_S_S_S_S_S_ii_param_0,
	.param .u64 .ptr .align 1 _Z19calculateImageErrorPiS_S_S_S_S_S_S_S_ii_param_1,
	.param .u64 .ptr .align 1 _Z19calculateImageErrorPiS_S_S_S_S_S_S_S_ii_param_2,
	.param .u64 .ptr .align 1 _Z19calculateImageErrorPiS_S_S_S_S_S_S_S_ii_param_3,
	.param .u64 .ptr .align 1 _Z19calculateImageErrorPiS_S_S_S_S_S_S_S_ii_param_4,
	.param .u64 .ptr .align 1 _Z19calculateImageErrorPiS_S_S_S_S_S_S_S_ii_param_5,
	.param .u64 .ptr .align 1 _Z19calculateImageErrorPiS_S_S_S_S_S_S_S_ii_param_6,
	.param .u64 .ptr .align 1 _Z19calculateImageErrorPiS_S_S_S_S_S_S_S_ii_param_7,
	.param .u64 .ptr .align 1 _Z19calculateImageErrorPiS_S_S_S_S_S_S_S_ii_param_8,
	.param .u32 _Z19calculateImageErrorPiS_S_S_S_S_S_S_S_ii_param_9,
	.param .u32 _Z19calculateImageErrorPiS_S_S_S_S_S_S_S_ii_param_10
)
{
	.reg .pred 	%p<5>;
	.reg .b32 	%r<46>;
	.reg .b64 	%rd<28>;
	// demoted variable
	.shared .align 4 .b8 _ZZ19calculateImageErrorPiS_S_S_S_S_S_S_S_iiE6errorR[1024];
	// demoted variable
	.shared .align 4 .b8 _ZZ19calculateImageErrorPiS_S_S_S_S_S_S_S_iiE6errorG[1024];
	// demoted variable
	.shared .align 4 .b8 _ZZ19calculateImageErrorPiS_S_S_S_S_S_S_S_iiE6errorB[1024];
	ld.param.u64 	%rd4, [_Z19calculateImageErrorPiS_S_S_S_S_S_S_S_ii_param_0];
	ld.param.u64 	%rd5, [_Z19calculateImageErrorPiS_S_S_S_S_S_S_S_ii_param_1];
	ld.param.u64 	%rd6, [_Z19calculateImageErrorPiS_S_S_S_S_S_S_S_ii_param_2];
	ld.param.u64 	%rd7, [_Z19calculateImageErrorPiS_S_S_S_S_S_S_S_ii_param_3];
	ld.param.u64 	%rd8, [_Z19calculateImageErrorPiS_S_S_S_S_S_S_S_ii_param_4];
	ld.param.u64 	%rd9, [_Z19calculateImageErrorPiS_S_S_S_S_S_S_S_ii_param_5];
	ld.param.u64 	%rd3, [_Z19calculateImageErrorPiS_S_S_S_S_S_S_S_ii_param_8];
	cvta.to.global.u64 	%rd10, %rd9;
	cvta.to.global.u64 	%rd11, %rd6;
	cvta.to.global.u64 	%rd12, %rd8;
	cvta.to.global.u64 	%rd13, %rd5;
	cvta.to.global.u64 	%rd14, %rd7;
	cvta.to.global.u64 	%rd15, %rd4;
	mov.u32 	%r8, %ctaid.x;
	mov.u32 	%r45, %ntid.x;
	mov.u32 	%r9, %tid.x;
	mad.lo.s32 	%r2, %r8, %r45, %r9;
	mul.wide.s32 	%rd16, %r2, 4;
	add.s64 	%rd17, %rd15, %rd16;
	ld.global.u32 	%r10, [%rd17];
	add.s64 	%rd18, %rd14, %rd16;
	ld.global.u32 	%r11, [%rd18];
	sub.s32 	%r12, %r10, %r11;
	abs.s32 	%r13, %r12;
	shl.b32 	%r14, %r2, 2;
	mov.u32 	%r15, _ZZ19calculateImageErrorPiS_S_S_S_S_S_S_S_iiE6errorR;
	add.s32 	%r3, %r15, %r14;
	st.shared.u32 	[%r3], %r13;
	add.s64 	%rd19, %rd13, %rd16;
	ld.global.u32 	%r16, [%rd19];
	add.s64 	%rd20, %rd12, %rd16;
	ld.global.u32 	%r17, [%rd20];
	sub.s32 	%r18, %r16, %r17;
	abs.s32 	%r19, %r18;
	mov.u32 	%r20, _ZZ19calculateImageErrorPiS_S_S_S_S_S_S_S_iiE6errorG;
	add.s32 	%r4, %r20, %r14;
	st.shared.u32 	[%r4], %r19;
	add.s64 	%rd21, %rd11, %rd16;
	ld.global.u32 	%r21, [%rd21];
	add.s64 	%rd22, %rd10, %rd16;
	ld.global.u32 	%r22, [%rd22];
	sub.s32 	%r23, %r21, %r22;
	abs.s32 	%r24, %r23;
	mov.u32 	%r25, _ZZ19calculateImageErrorPiS_S_S_S_S_S_S_S_iiE6errorB;
	add.s32 	%r5, %r25, %r14;
	st.shared.u32 	[%r5], %r24;
	bar.sync 	0;
	setp.lt.u32 	%p1, %r45, 2;
	@%p1 bra 	$L__BB1_4;
$L__BB1_1:
	shr.u32 	%r7, %r45, 1;
	setp.ge.s32 	%p2, %r2, %r7;
	@%p2 bra 	$L__BB1_3;
	shl.b32 	%r26, %r7, 2;
	add.s32 	%r27, %r3, %r26;
	ld.shared.u32 	%r28, [%r27];
	ld.shared.u32 	%r29, [%r3];
	add.s32 	%r30, %r29, %r28;
	st.shared.u32 	[%r3], %r30;
	add.s32 	%r31, %r4, %r26;
	ld.shared.u32 	%r32, [%r31];
	ld.shared.u32 	%r33, [%r4];
	add.s32 	%r34, %r33, %r32;
	st.shared.u32 	[%r4], %r34;
	add.s32 	%r35, %r5, %r26;
	ld.shared.u32 	%r36, [%r35];
	ld.shared.u32 	%r37, [%r5];
	add.s32 	%r38, %r37, %r36;
	st.shared.u32 	[%r5], %r38;
$L__BB1_3:
	bar.sync 	0;
	setp.gt.u32 	%p3, %r45, 3;
	mov.u32 	%r45, %r7;
	@%p3 bra 	$L__BB1_1;
$L__BB1_4:
	setp.ne.s32 	%p4, %r2, 0;
	@%p4 bra 	$L__BB1_6;
	ld.param.u64 	%rd27, [_Z19calculateImageErrorPiS_S_S_S_S_S_S_S_ii_param_7];
	ld.param.u64 	%rd26, [_Z19calculateImageErrorPiS_S_S_S_S_S_S_S_ii_param_6];
	cvta.to.global.u64 	%rd23, %rd26;
	ld.global.u32 	%r39, [%rd23];
	atom.shared.add.u32 	%r40, [_ZZ19calculateImageErrorPiS_S_S_S_S_S_S_S_iiE6errorR], %r39;
	cvta.to.global.u64 	%rd24, %rd27;
	ld.global.u32 	%r41, [%rd24];
	atom.shared.add.u32 	%r42, [_ZZ19calculateImageErrorPiS_S_S_S_S_S_S_S_iiE6errorG], %r41;
	cvta.to.global.u64 	%rd25, %rd3;
	ld.global.u32 	%r43, [%rd25];
	atom.shared.add.u32 	%r44, [_ZZ19calculateImageErrorPiS_S_S_S_S_S_S_S_iiE6errorB], %r43;
$L__BB1_6:
	ret;

}


// ===== COMPILED SASS (sm_100) =====

	.target	sm_100

	.elftype	@"ET_EXEC"


//--------------------- .note.nv.tkinfo           --------------------------
	.section	.note.nv.tkinfo,"",@"SHT_NOTE"
	.sectionflags	@"SHF_NOTE_NV_TKINFO"
	.tkinfo
        /*0018*/ 	.word	0x00000002
        /*0030*/ 	.string	""
        /*0030*/ 	.string	"ptxas"
        /*0030*/ 	.string	"Cuda compilation tools, release 13.0, V13.0.88"
        /*0030*/ 	.string	"Build cuda_13.0.r13.0/compiler.36424714_0"
        /*0030*/ 	.string	"-arch sm_100 -m 64 "



//--------------------- .note.nv.cuinfo           --------------------------
	.section	.note.nv.cuinfo,"",@"SHT_NOTE"
	.sectionflags	@"SHF_NOTE_NV_CUINFO"
        /*0018*/ 	.short	0x0002
        /*001a*/ 	.short	0x0064
        /*001c*/ 	.short	0x0082
	.zero		2


//--------------------- .nv.info                  --------------------------
	.section	.nv.info,"",@"SHT_CUDA_INFO"
	.align	4


	//----- nvinfo : EIATTR_REGCOUNT
	.align		4
        /*0000*/ 	.byte	0x04, 0x2f
        /*0002*/ 	.short	(.L_1 - .L_0)
	.align		4
.L_0:
        /*0004*/ 	.word	index@(_Z22makeImageBlackAndWhitePiS_S_S_ii)
        /*0008*/ 	.word	0x00000015


	//----- nvinfo : EIATTR_FRAME_SIZE
	.align		4
.L_1:
        /*000c*/ 	.byte	0x04, 0x11
        /*000e*/ 	.short	(.L_3 - .L_2)
	.align		4
.L_2:
        /*0010*/ 	.word	index@(_Z22makeImageBlackAndWhitePiS_S_S_ii)
        /*0014*/ 	.word	0x00000000


	//----- nvinfo : EIATTR_REGCOUNT
	.align		4
.L_3:
        /*0018*/ 	.byte	0x04, 0x2f
        /*001a*/ 	.short	(.L_5 - .L_4)
	.align		4
.L_4:
        /*001c*/ 	.word	index@(_Z19calculateImageErrorPiS_S_S_S_S_S_S_S_ii)
        /*0020*/ 	.word	0x00000012


	//----- nvinfo : EIATTR_FRAME_SIZE
	.align		4
.L_5:
        /*0024*/ 	.byte	0x04, 0x11
        /*0026*/ 	.short	(.L_7 - .L_6)
	.align		4
.L_6:
        /*0028*/ 	.word	index@(_Z19calculateImageErrorPiS_S_S_S_S_S_S_S_ii)
        /*002c*/ 	.word	0x00000000


	//----- nvinfo : EIATTR_MIN_STACK_SIZE
	.align		4
.L_7:
        /*0030*/ 	.byte	0x04, 0x12
        /*0032*/ 	.short	(.L_9 - .L_8)
	.align		4
.L_8:
        /*0034*/ 	.word	index@(_Z19calculateImageErrorPiS_S_S_S_S_S_S_S_ii)
        /*0038*/ 	.word	0x00000000


	//----- nvinfo : EIATTR_MIN_STACK_SIZE
	.align		4
.L_9:
        /*003c*/ 	.byte	0x04, 0x12
        /*003e*/ 	.short	(.L_11 - .L_10)
	.align		4
.L_10:
        /*0040*/ 	.word	index@(_Z22makeImageBlackAndWhitePiS_S_S_ii)
        /*0044*/ 	.word	0x00000000
.L_11:


//--------------------- .nv.compat                --------------------------
	.section	.nv.compat,"",@"SHT_CUDA_COMPAT_INFO"
	.align	4
        /*0000*/ 	.byte	0x02, 0x09, 0x00, 0x00, 0x02, 0x02, 0x01, 0x00, 0x02, 0x05, 0x05, 0x00, 0x03, 0x07, 0x01, 0x01
        /*0010*/ 	.byte	0x02, 0x03, 0x00, 0x00, 0x02, 0x06, 0x01, 0x00, 0x04, 0x0b, 0x08, 0x00, 0x01, 0x00, 0x00, 0x00
        /*0020*/ 	.byte	0x00, 0x00, 0x00, 0x00


//--------------------- .nv.info._Z19calculateImageErrorPiS_S_S_S_S_S_S_S_ii --------------------------
	.section	.nv.info._Z19calculateImageErrorPiS_S_S_S_S_S_S_S_ii,"",@"SHT_CUDA_INFO"
	.sectionflags	@""
	.align	4


	//----- nvinfo : EIATTR_CUDA_API_VERSION
	.align		4
        /*0000*/ 	.byte	0x04, 0x37
        /*0002*/ 	.short	(.L_13 - .L_12)
.L_12:
        /*0004*/ 	.word	0x00000082


	//----- nvinfo : EIATTR_KPARAM_INFO
	.align		4
.L_13:
        /*0008*/ 	.byte	0x04, 0x17
        /*000a*/ 	.short	(.L_15 - .L_14)
.L_14:
        /*000c*/ 	.word	0x00000000
        /*0010*/ 	.short	0x000a
        /*0012*/ 	.short	0x004c
        /*0014*/ 	.byte	0x00, 0xf0, 0x11, 0x00


	//----- nvinfo : EIATTR_KPARAM_INFO
	.align		4
.L_15:
        /*0018*/ 	.byte	0x04, 0x17
        /*001a*/ 	.short	(.L_17 - .L_16)
.L_16:
        /*001c*/ 	.word	0x00000000
        /*0020*/ 	.short	0x0009
        /*0022*/ 	.short	0x0048
        /*0024*/ 	.byte	0x00, 0xf0, 0x11, 0x00


	//----- nvinfo : EIATTR_KPARAM_INFO
	.align		4
.L_17:
        /*0028*/ 	.byte	0x04, 0x17
        /*002a*/ 	.short	(.L_19 - .L_18)
.L_18:
        /*002c*/ 	.word	0x00000000
        /*0030*/ 	.short	0x0008
        /*0032*/ 	.short	0x0040
        /*0034*/ 	.byte	0x00, 0xf5, 0x21, 0x00


	//----- nvinfo : EIATTR_KPARAM_INFO
	.align		4
.L_19:
        /*0038*/ 	.byte	0x04, 0x17
        /*003a*/ 	.short	(.L_21 - .L_20)
.L_20:
        /*003c*/ 	.word	0x00000000
        /*0040*/ 	.short	0x0007
        /*0042*/ 	.short	0x0038
        /*0044*/ 	.byte	0x00, 0xf5, 0x21, 0x00


	//----- nvinfo : EIATTR_KPARAM_INFO
	.align		4
.L_21:
        /*0048*/ 	.byte	0x04, 0x17
        /*004a*/ 	.short	(.L_23 - .L_22)
.L_22:
        /*004c*/ 	.word	0x00000000
        /*0050*/ 	.short	0x0006
        /*0052*/ 	.short	0x0030
        /*0054*/ 	.byte	0x00, 0xf5, 0x21, 0x00


	//----- nvinfo : EIATTR_KPARAM_INFO
	.align		4
.L_23:
        /*0058*/ 	.byte	0x04, 0x17
        /*005a*/ 	.short	(.L_25 - .L_24)
.L_24:
        /*005c*/ 	.word	0x00000000
        /*0060*/ 	.short	0x0005
        /*0062*/ 	.short	0x0028
        /*0064*/ 	.byte	0x00, 0xf5, 0x21, 0x00


	//----- nvinfo : EIATTR_KPARAM_INFO
	.align		4
.L_25:
        /*0068*/ 	.byte	0x04, 0x17
        /*006a*/ 	.short	(.L_27 - .L_26)
.L_26:
        /*006c*/ 	.word	0x00000000
        /*0070*/ 	.short	0x0004
        /*0072*/ 	.short	0x0020
        /*0074*/ 	.byte	0x00, 0xf5, 0x21, 0x00


	//----- nvinfo : EIATTR_KPARAM_INFO
	.align		4
.L_27:
        /*0078*/ 	.byte	0x04, 0x17
        /*007a*/ 	.short	(.L_29 - .L_28)
.L_28:
        /*007c*/ 	.word	0x00000000
        /*0080*/ 	.short	0x0003
        /*0082*/ 	.short	0x0018
        /*0084*/ 	.byte	0x00, 0xf5, 0x21, 0x00


	//----- nvinfo : EIATTR_KPARAM_INFO
	.align		4
.L_29:
        /*0088*/ 	.byte	0x04, 0x17
        /*008a*/ 	.short	(.L_31 - .L_30)
.L_30:
        /*008c*/ 	.word	0x00000000
        /*0090*/ 	.short	0x0002
        /*0092*/ 	.short	0x0010
        /*0094*/ 	.byte	0x00, 0xf5, 0x21, 0x00


	//----- nvinfo : EIATTR_KPARAM_INFO
	.align		4
.L_31:
        /*0098*/ 	.byte	0x04, 0x17
        /*009a*/ 	.short	(.L_33 - .L_32)
.L_32:
        /*009c*/ 	.word	0x00000000
        /*00a0*/ 	.short	0x0001
        /*00a2*/ 	.short	0x0008
        /*00a4*/ 	.byte	0x00, 0xf5, 0x21, 0x00


	//----- nvinfo : EIATTR_KPARAM_INFO
	.align		4
.L_33:
        /*00a8*/ 	.byte	0x04, 0x17
        /*00aa*/ 	.short	(.L_35 - .L_34)
.L_34:
        /*00ac*/ 	.word	0x00000000
        /*00b0*/ 	.short	0x0000
        /*00b2*/ 	.short	0x0000
        /*00b4*/ 	.byte	0x00, 0xf5, 0x21, 0x00


	//----- nvinfo : EIATTR_SPARSE_MMA_MASK
	.align		4
.L_35:
        /*00b8*/ 	.byte	0x03, 0x50
        /*00ba*/ 	.short	0x0000


	//----- nvinfo : EIATTR_MAXREG_COUNT
	.align		4
        /*00bc*/ 	.byte	0x03, 0x1b
        /*00be*/ 	.short	0x00ff


	//----- nvinfo : EIATTR_NUM_BARRIERS
	.align		4
        /*00c0*/ 	.byte	0x02, 0x4c
        /*00c2*/ 	.byte	0x01
	.zero		1


	//----- nvinfo : EIATTR_MERCURY_ISA_VERSION
	.align		4
        /*00c4*/ 	.byte	0x03, 0x5f
        /*00c6*/ 	.short	0x0101


	//----- nvinfo : EIATTR_VRC_CTA_INIT_COUNT
	.align		4
        /*00c8*/ 	.byte	0x02, 0x4a
	.zero		1
	.zero		1


	//----- nvinfo : EIATTR_EXIT_INSTR_OFFSETS
	.align		4
        /*00cc*/ 	.byte	0x04, 0x1c
        /*00ce*/ 	.short	(.L_37 - .L_36)


	//   ....[0]....
.L_36:
        /*00d0*/ 	.word	0x00000480


	//   ....[1]....
        /*00d4*/ 	.word	0x00000590


	//----- nvinfo : EIATTR_CRS_STACK_SIZE
	.align		4
.L_37:
        /*00d8*/ 	.byte	0x04, 0x1e
        /*00da*/ 	.short	(.L_39 - .L_38)
.L_38:
        /*00dc*/ 	.word	0x00000000


	//----- nvinfo : EIATTR_CBANK_PARAM_SIZE
	.align		4
.L_39:
        /*00e0*/ 	.byte	0x03, 0x19
        /*00e2*/ 	.short	0x0050


	//----- nvinfo : EIATTR_PARAM_CBANK
	.align		4
        /*00e4*/ 	.byte	0x04, 0x0a
        /*00e6*/ 	.short	(.L_41 - .L_40)
	.align		4
.L_40:
        /*00e8*/ 	.word	index@(.nv.constant0._Z19calculateImageErrorPiS_S_S_S_S_S_S_S_ii)
        /*00ec*/ 	.short	0x0380
        /*00ee*/ 	.short	0x0050


	//----- nvinfo : EIATTR_SW_WAR
	.align		4
.L_41:
        /*00f0*/ 	.byte	0x04, 0x36
        /*00f2*/ 	.short	(.L_43 - .L_42)
.L_42:
        /*00f4*/ 	.word	0x00000008
.L_43:


//--------------------- .nv.info._Z22makeImageBlackAndWhitePiS_S_S_ii --------------------------
	.section	.nv.info._Z22makeImageBlackAndWhitePiS_S_S_ii,"",@"SHT_CUDA_INFO"
	.sectionflags	@""
	.align	4


	//----- nvinfo : EIATTR_CUDA_API_VERSION
	.align		4
        /*0000*/ 	.byte	0x04, 0x37
        /*0002*/ 	.short	(.L_45 - .L_44)
.L_44:
        /*0004*/ 	.word	0x00000082


	//----- nvinfo : EIATTR_KPARAM_INFO
	.align		4
.L_45:
        /*0008*/ 	.byte	0x04, 0x17
        /*000a*/ 	.short	(.L_47 - .L_46)
.L_46:
        /*000c*/ 	.word	0x00000000
        /*0010*/ 	.short	0x0005
        /*0012*/ 	.short	0x0024
        /*0014*/ 	.byte	0x00, 0xf0, 0x11, 0x00


	//----- nvinfo : EIATTR_KPARAM_INFO
	.align		4
.L_47:
        /*0018*/ 	.byte	0x04, 0x17
        /*001a*/ 	.short	(.L_49 - .L_48)
.L_48:
        /*001c*/ 	.word	0x00000000
        /*0020*/ 	.short	0x0004
        /*0022*/ 	.short	0x0020
        /*0024*/ 	.byte	0x00, 0xf0, 0x11, 0x00


	//----- nvinfo : EIATTR_KPARAM_INFO
	.align		4
.L_49:
        /*0028*/ 	.byte	0x04, 0x17
        /*002a*/ 	.short	(.L_51 - .L_50)
.L_50:
        /*002c*/ 	.word	0x00000000
        /*0030*/ 	.short	0x0003
        /*0032*/ 	.short	0x0018
        /*0034*/ 	.byte	0x00, 0xf5, 0x21, 0x00


	//----- nvinfo : EIATTR_KPARAM_INFO
	.align		4
.L_51:
        /*0038*/ 	.byte	0x04, 0x17
        /*003a*/ 	.short	(.L_53 - .L_52)
.L_52:
        /*003c*/ 	.word	0x00000000
        /*0040*/ 	.short	0x0002
        /*0042*/ 	.short	0x0010
        /*0044*/ 	.byte	0x00, 0xf5, 0x21, 0x00


	//----- nvinfo : EIATTR_KPARAM_INFO
	.align		4
.L_53:
        /*0048*/ 	.byte	0x04, 0x17
        /*004a*/ 	.short	(.L_55 - .L_54)
.L_54:
        /*004c*/ 	.word	0x00000000
        /*0050*/ 	.short	0x0001
        /*0052*/ 	.short	0x0008
        /*0054*/ 	.byte	0x00, 0xf5, 0x21, 0x00


	//----- nvinfo : EIATTR_KPARAM_INFO
	.align		4
.L_55:
        /*0058*/ 	.byte	0x04, 0x17
        /*005a*/ 	.short	(.L_57 - .L_56)
.L_56:
        /*005c*/ 	.word	0x00000000
        /*0060*/ 	.short	0x0000
        /*0062*/ 	.short	0x0000
        /*0064*/ 	.byte	0x00, 0xf5, 0x21, 0x00


	//----- nvinfo : EIATTR_SPARSE_MMA_MASK
	.align		4
.L_57:
        /*0068*/ 	.byte	0x03, 0x50
        /*006a*/ 	.short	0x0000


	//----- nvinfo : EIATTR_MAXREG_COUNT
	.align		4
        /*006c*/ 	.byte	0x03, 0x1b
        /*006e*/ 	.short	0x00ff


	//----- nvinfo : EIATTR_MERCURY_ISA_VERSION
	.align		4
        /*0070*/ 	.byte	0x03, 0x5f
        /*0072*/ 	.short	0x0101


	//----- nvinfo : EIATTR_VRC_CTA_INIT_COUNT
	.align		4
        /*0074*/ 	.byte	0x02, 0x4a
	.zero		1
	.zero		1


	//----- nvinfo : EIATTR_EXIT_INSTR_OFFSETS
	.align		4
        /*0078*/ 	.byte	0x04, 0x1c
        /*007a*/ 	.short	(.L_59 - .L_58)


	//   ....[0]....
.L_58:
        /*007c*/ 	.word	0x00000080


	//   ....[1]....
        /*0080*/ 	.word	0x00000280


	//----- nvinfo : EIATTR_CRS_STACK_SIZE
	.align		4
.L_59:
        /*0084*/ 	.byte	0x04, 0x1e
        /*0086*/ 	.short	(.L_61 - .L_60)
.L_60:
        /*0088*/ 	.word	0x00000000


	//----- nvinfo : EIATTR_CBANK_PARAM_SIZE
	.align		4
.L_61:
        /*008c*/ 	.byte	0x03, 0x19
        /*008e*/ 	.short	0x0028


	//----- nvinfo : EIATTR_PARAM_CBANK
	.align		4
        /*0090*/ 	.byte	0x04, 0x0a
        /*0092*/ 	.short	(.L_63 - .L_62)
	.align		4
.L_62:
        /*0094*/ 	.word	index@(.nv.constant0._Z22makeImageBlackAndWhitePiS_S_S_ii)
        /*0098*/ 	.short	0x0380
        /*009a*/ 	.short	0x0028


	//----- nvinfo : EIATTR_SW_WAR
	.align		4
.L_63:
        /*009c*/ 	.byte	0x04, 0x36
        /*009e*/ 	.short	(.L_65 - .L_64)
.L_64:
        /*00a0*/ 	.word	0x00000008
.L_65:


//--------------------- .nv.callgraph             --------------------------
	.section	.nv.callgraph,"",@"SHT_CUDA_CALLGRAPH"
	.align	4
	.sectionentsize	8
	.align		4
        /*0000*/ 	.word	0x00000000
	.align		4
        /*0004*/ 	.word	0xffffffff
	.align		4
        /*0008*/ 	.word	0x00000000
	.align		4
        /*000c*/ 	.word	0xfffffffe
	.align		4
        /*0010*/ 	.word	0x00000000
	.align		4
        /*0014*/ 	.word	0xfffffffd
	.align		4
        /*0018*/ 	.word	0x00000000
	.align		4
        /*001c*/ 	.word	0xfffffffc


//--------------------- .text._Z19calculateImageErrorPiS_S_S_S_S_S_S_S_ii --------------------------
	.section	.text._Z19calculateImageErrorPiS_S_S_S_S_S_S_S_ii,"ax",@progbits
	.align	128
        .global         _Z19calculateImageErrorPiS_S_S_S_S_S_S_S_ii
        .type           _Z19calculateImageErrorPiS_S_S_S_S_S_S_S_ii,@function
        .size           _Z19calculateImageErrorPiS_S_S_S_S_S_S_S_ii,(.L_x_7 - _Z19calculateImageErrorPiS_S_S_S_S_S_S_S_ii)
        .other          _Z19calculateImageErrorPiS_S_S_S_S_S_S_S_ii,@"STO_CUDA_ENTRY STV_DEFAULT"
_Z19calculateImageErrorPiS_S_S_S_S_S_S_S_ii:
.text._Z19calculateImageErrorPiS_S_S_S_S_S_S_S_ii:
[----:B------:R-:W-:Y:S01]  /*0000*/  LDC R1, c[0x0][0x37c] ;  /* 0x0000df00ff017b82 */ /* 0x000fe20000000800 */
[----:B------:R-:W0:Y:S07]  /*0010*/  S2R R3, SR_TID.X ;  /* 0x0000000000037919 */ /* 0x000e2e0000002100 */
[----:B------:R-:W0:Y:S01]  /*0020*/  S2UR UR4, SR_CTAID.X ;  /* 0x00000000000479c3 */ /* 0x000e220000002500 */
[----:B------:R-:W1:Y:S07]  /*0030*/  LDCU.64 UR8, c[0x0][0x358] ;  /* 0x00006b00ff0877ac */ /* 0x000e6e0008000a00 */
[----:B------:R-:W0:Y:S08]  /*0040*/  LDC R2, c[0x0][0x360] ;  /* 0x0000d800ff027b82 */ /* 0x000e300000000800 */
[----:B------:R-:W2:Y:S08]  /*0050*/  LDC.64 R10, c[0x0][0x388] ;  /* 0x0000e200ff0a7b82 */ /* 0x000eb00000000a00 */
[----:B------:R-:W3:Y:S08]  /*0060*/  LDC.64 R12, c[0x0][0x3a0] ;  /* 0x0000e800ff0c7b82 */ /* 0x000ef00000000a00 */
[----:B------:R-:W4:Y:S01]  /*0070*/  LDC.64 R6, c[0x0][0x380] ;  /* 0x0000e000ff067b82 */ /* 0x000f220000000a00 */
[----:B0-----:R-:W-:-:S07]  /*0080*/  IMAD R0, R2, UR4, R3 ;  /* 0x0000000402007c24 */ /* 0x001fce000f8e0203 */
[----:B------:R-:W0:Y:S08]  /*0090*/  LDC.64 R8, c[0x0][0x398] ;  /* 0x0000e600ff087b82 */ /* 0x000e300000000a00 */
[----:B------:R-:W5:Y:S08]  /*00a0*/  LDC.64 R14, c[0x0][0x390] ;  /* 0x0000e400ff0e7b82 */ /* 0x000f700000000a00 */
[----:B------:R-:W5:Y:S01]  /*00b0*/  LDC.64 R4, c[0x0][0x3a8] ;  /* 0x0000ea00ff047b82 */ /* 0x000f620000000a00 */
[----:B--2---:R-:W-:-:S04]  /*00c0*/  IMAD.WIDE R10, R0, 0x4, R10 ;  /* 0x00000004000a7825 */ /* 0x004fc800078e020a */
[C---:B---3--:R-:W-:Y:S02]  /*00d0*/  IMAD.WIDE R12, R0.reuse, 0x4, R12 ;  /* 0x00000004000c7825 */ /* 0x048fe400078e020c */
[----:B-1----:R-:W2:Y:S02]  /*00e0*/  LDG.E R10, desc[UR8][R10.64] ;  /* 0x000000080a0a7981 */ /* 0x002ea4000c1e1900 */
[C---:B----4-:R-:W-:Y:S02]  /*00f0*/  IMAD.WIDE R6, R0.reuse, 0x4, R6 ;  /* 0x0000000400067825 */ /* 0x050fe400078e0206 */
[----:B------:R-:W2:Y:S02]  /*0100*/  LDG.E R13, desc[UR8][R12.64] ;  /* 0x000000080c0d7981 */ /* 0x000ea4000c1e1900 */
[C---:B0-----:R-:W-:Y:S02]  /*0110*/  IMAD.WIDE R8, R0.reuse, 0x4, R8 ;  /* 0x0000000400087825 */ /* 0x041fe400078e0208 */
[----:B------:R-:W3:Y:S02]  /*0120*/  LDG.E R6, desc[UR8][R6.64] ;  /* 0x0000000806067981 */ /* 0x000ee4000c1e1900 */
[----:B-----5:R-:W-:-:S02]  /*0130*/  IMAD.WIDE R14, R0, 0x4, R14 ;  /* 0x00000004000e7825 */ /* 0x020fc400078e020e */
[----:B------:R-:W3:Y:S04]  /*0140*/  LDG.E R9, desc[UR8][R8.64] ;  /* 0x0000000808097981 */ /* 0x000ee8000c1e1900 */
[----:B------:R-:W4:Y:S01]  /*0150*/  LDG.E R14, desc[UR8][R14.64] ;  /* 0x000000080e0e7981 */ /* 0x000f22000c1e1900 */
[----:B------:R-:W-:-:S06]  /*0160*/  IMAD.WIDE R4, R0, 0x4, R4 ;  /* 0x0000000400047825 */ /* 0x000fcc00078e0204 */
[----:B------:R0:W4:Y:S01]  /*0170*/  LDG.E R5, desc[UR8][R4.64] ;  /* 0x0000000804057981 */ /* 0x000122000c1e1900 */
[----:B------:R-:W1:Y:S01]  /*0180*/  S2UR UR6, SR_CgaCtaId ;  /* 0x00000000000679c3 */ /* 0x000e620000008800 */
[----:B------:R-:W-:Y:S02]  /*0190*/  UMOV UR4, 0x400 ;  /* 0x0000040000047882 */ /* 0x000fe40000000000 */
[----:B------:R-:W-:Y:S01]  /*01a0*/  UIADD3 UR5, UPT, UPT, UR4, 0x400, URZ ;  /* 0x0000040004057890 */ /* 0x000fe2000fffe0ff */
[----:B------:R-:W-:Y:S01]  /*01b0*/  ISETP.GE.U32.AND P0, PT, R2, 0x2, PT ;  /* 0x000000020200780c */ /* 0x000fe20003f06070 */
[----:B-1----:R-:W-:Y:S02]  /*01c0*/  ULEA UR7, UR6, UR4, 0x18 ;  /* 0x0000000406077291 */ /* 0x002fe4000f8ec0ff */
[----:B------:R-:W-:Y:S02]  /*01d0*/  UIADD3 UR4, UPT, UPT, UR4, 0x800, URZ ;  /* 0x0000080004047890 */ /* 0x000fe4000fffe0ff */
[----:B------:R-:W-:-:S02]  /*01e0*/  ULEA UR5, UR6, UR5, 0x18 ;  /* 0x0000000506057291 */ /* 0x000fc4000f8ec0ff */
[----:B------:R-:W-:Y:S01]  /*01f0*/  ULEA UR4, UR6, UR4, 0x18 ;  /* 0x0000000406047291 */ /* 0x000fe2000f8ec0ff */
[----:B------:R-:W-:-:S03]  /*0200*/  LEA R3, R0, UR7, 0x2 ;  /* 0x0000000700037c11 */ /* 0x000fc6000f8e10ff */
[----:B0-----:R-:W-:Y:S01]  /*0210*/  LEA R4, R0, UR5, 0x2 ;  /* 0x0000000500047c11 */ /* 0x001fe2000f8e10ff */
[----:B--2---:R-:W-:-:S05]  /*0220*/  IMAD.IADD R10, R10, 0x1, -R13 ;  /* 0x000000010a0a7824 */ /* 0x004fca00078e0a0d */
[----:B------:R-:W-:Y:S01]  /*0230*/  IABS R10, R10 ;  /* 0x0000000a000a7213 */ /* 0x000fe20000000000 */
[----:B---3--:R-:W-:-:S05]  /*0240*/  IMAD.IADD R6, R6, 0x1, -R9 ;  /* 0x0000000106067824 */ /* 0x008fca00078e0a09 */
[----:B------:R-:W-:Y:S02]  /*0250*/  IABS R6, R6 ;  /* 0x0000000600067213 */ /* 0x000fe40000000000 */
[----:B----4-:R-:W-:Y:S02]  /*0260*/  IADD3 R7, PT, PT, R14, -R5, RZ ;  /* 0x800000050e077210 */ /* 0x010fe40007ffe0ff */
[----:B------:R-:W-:Y:S02]  /*0270*/  LEA R5, R0, UR4, 0x2 ;  /* 0x0000000400057c11 */ /* 0x000fe4000f8e10ff */
[----:B------:R-:W-:Y:S01]  /*0280*/  IABS R8, R7 ;  /* 0x0000000700087213 */ /* 0x000fe20000000000 */
[----:B------:R-:W-:Y:S01]  /*0290*/  IMAD.MOV.U32 R7, RZ, RZ, R10 ;  /* 0x000000ffff077224 */ /* 0x000fe200078e000a */
[----:B------:R0:W-:Y:S04]  /*02a0*/  STS [R3], R6 ;  /* 0x0000000603007388 */ /* 0x0001e80000000800 */
[----:B------:R0:W-:Y:S04]  /*02b0*/  STS [R4], R7 ;  /* 0x0000000704007388 */ /* 0x0001e80000000800 */
[----:B------:R0:W-:Y:S01]  /*02c0*/  STS [R5], R8 ;  /* 0x0000000805007388 */ /* 0x0001e20000000800 */
[----:B------:R-:W-:Y:S06]  /*02d0*/  BAR.SYNC.DEFER_BLOCKING 0x0 ;  /* 0x0000000000007b1d */ /* 0x000fec0000010000 */
[----:B------:R-:W-:Y:S05]  /*02e0*/  @!P0 BRA `(.L_x_0) ;  /* 0x0000000000608947 */ /* 0x000fea0003800000 */
.L_x_3:
[----:B------:R-:W-:Y:S01]  /*02f0*/  SHF.R.U32.HI R12, RZ, 0x1, R2 ;  /* 0x00000001ff0c7819 */ /* 0x000fe20000011602 */
[----:B------:R-:W-:Y:S03]  /*0300*/  BSSY.RECONVERGENT B0, `(.L_x_1) ;  /* 0x0000012000007945 */ /* 0x000fe60003800200 */
[----:B------:R-:W-:-:S13]  /*0310*/  ISETP.GE.AND P0, PT, R0, R12, PT ;  /* 0x0000000c0000720c */ /* 0x000fda0003f06270 */
[----:B-1----:R-:W-:Y:S05]  /*0320*/  @P0 BRA `(.L_x_2) ;  /* 0x00000000003c0947 */ /* 0x002fea0003800000 */
[----:B0-----:R-:W-:Y:S01]  /*0330*/  LEA R6, R12, R3, 0x2 ;  /* 0x000000030c067211 */ /* 0x001fe200078e10ff */
[----:B------:R-:W-:Y:S05]  /*0340*/  LDS R7, [R3] ;  /* 0x0000000003077984 */ /* 0x000fea0000000800 */
[----:B------:R-:W0:Y:S02]  /*0350*/  LDS R6, [R6] ;  /* 0x0000000006067984 */ /* 0x000e240000000800 */
[----:B0-----:R-:W-:Y:S01]  /*0360*/  IMAD.IADD R8, R6, 0x1, R7 ;  /* 0x0000000106087824 */ /* 0x001fe200078e0207 */
[----:B------:R-:W-:-:S04]  /*0370*/  LEA R7, R12, R4, 0x2 ;  /* 0x000000040c077211 */ /* 0x000fc800078e10ff */
[----:B------:R-:W-:Y:S04]  /*0380*/  STS [R3], R8 ;  /* 0x0000000803007388 */ /* 0x000fe80000000800 */
[----:B------:R-:W-:Y:S04]  /*0390*/  LDS R7, [R7] ;  /* 0x0000000007077984 */ /* 0x000fe80000000800 */
[----:B------:R-:W0:Y:S02]  /*03a0*/  LDS R10, [R4] ;  /* 0x00000000040a7984 */ /* 0x000e240000000800 */
[----:B0-----:R-:W-:Y:S01]  /*03b0*/  IMAD.IADD R9, R7, 0x1, R10 ;  /* 0x0000000107097824 */ /* 0x001fe200078e020a */
[----:B------:R-:W-:-:S04]  /*03c0*/  LEA R10, R12, R5, 0x2 ;  /* 0x000000050c0a7211 */ /* 0x000fc800078e10ff */
[----:B------:R-:W-:Y:S04]  /*03d0*/  STS [R4], R9 ;  /* 0x0000000904007388 */ /* 0x000fe80000000800 */
[----:B------:R-:W-:Y:S04]  /*03e0*/  LDS R10, [R10] ;  /* 0x000000000a0a7984 */ /* 0x000fe80000000800 */
[----:B------:R-:W0:Y:S02]  /*03f0*/  LDS R11, [R5] ;  /* 0x00000000050b7984 */ /* 0x000e240000000800 */
[----:B0-----:R-:W-:-:S05]  /*0400*/  IMAD.IADD R6, R10, 0x1, R11 ;  /* 0x000000010a067824 */ /* 0x001fca00078e020b */
[----:B------:R1:W-:Y:S02]  /*0410*/  STS [R5], R6 ;  /* 0x0000000605007388 */ /* 0x0003e40000000800 */
.L_x_2:
[----:B------:R-:W-:Y:S05]  /*0420*/  BSYNC.RECONVERGENT B0 ;  /* 0x0000000000007941 */ /* 0x000fea0003800200 */
.L_x_1:
[----:B------:R-:W-:Y:S01]  /*0430*/  BAR.SYNC.DEFER_BLOCKING 0x0 ;  /* 0x0000000000007b1d */ /* 0x000fe20000010000 */
[----:B------:R-:W-:Y:S02]  /*0440*/  ISETP.GT.U32.AND P0, PT, R2, 0x3, PT ;  /* 0x000000030200780c */ /* 0x000fe40003f04070 */
[----:B------:R-:W-:-:S11]  /*0450*/  MOV R2, R12 ;  /* 0x0000000c00027202 */ /* 0x000fd60000000f00 */
[----:B------:R-:W-:Y:S05]  /*0460*/  @P0 BRA `(.L_x_3) ;  /* 0xfffffffc00a00947 */ /* 0x000fea000383ffff */
.L_x_0:
[----:B------:R-:W-:-:S13]  /*0470*/  ISETP.NE.AND P0, PT, R0, RZ, PT ;  /* 0x000000ff0000720c */ /* 0x000fda0003f05270 */
[----:B------:R-:W-:Y:S05]  /*0480*/  @P0 EXIT ;  /* 0x000000000000094d */ /* 0x000fea0003800000 */
[----:B0-----:R-:W0:Y:S08]  /*0490*/  LDC.64 R2, c[0x0][0x3b0] ;  /* 0x0000ec00ff027b82 */ /* 0x001e300000000a00 */
[----:B-1----:R-:W1:Y:S08]  /*04a0*/  LDC.64 R4, c[0x0][0x3b8] ;  /* 0x0000ee00ff047b82 */ /* 0x002e700000000a00 */
[----:B------:R-:W2:Y:S01]  /*04b0*/  LDC.64 R6, c[0x0][0x3c0] ;  /* 0x0000f000ff067b82 */ /* 0x000ea20000000a00 */
[----:B0-----:R-:W3:Y:S04]  /*04c0*/  LDG.E R2, desc[UR8][R2.64] ;  /* 0x0000000802027981 */ /* 0x001ee8000c1e1900 */
[----:B-1----:R-:W4:Y:S04]  /*04d0*/  LDG.E R4, desc[UR8][R4.64] ;  /* 0x0000000804047981 */ /* 0x002f28000c1e1900 */
[----:B--2---:R-:W2:Y:S01]  /*04e0*/  LDG.E R6, desc[UR8][R6.64] ;  /* 0x0000000806067981 */ /* 0x004ea2000c1e1900 */
[----:B------:R-:W0:Y:S01]  /*04f0*/  S2UR UR5, SR_CgaCtaId ;  /* 0x00000000000579c3 */ /* 0x000e220000008800 */
[----:B------:R-:W-:-:S02]  /*0500*/  UMOV UR4, 0x400 ;  /* 0x0000040000047882 */ /* 0x000fc40000000000 */
[----:B------:R-:W-:Y:S02]  /*0510*/  UIADD3 UR6, UPT, UPT, UR4, 0x400, URZ ;  /* 0x0000040004067890 */ /* 0x000fe4000fffe0ff */
[----:B------:R-:W-:Y:S02]  /*0520*/  UIADD3 UR7, UPT, UPT, UR4, 0x800, URZ ;  /* 0x0000080004077890 */ /* 0x000fe4000fffe0ff */
[----:B0-----:R-:W-:Y:S02]  /*0530*/  ULEA UR4, UR5, UR4, 0x18 ;  /* 0x0000000405047291 */ /* 0x001fe4000f8ec0ff */
[----:B------:R-:W-:Y:S02]  /*0540*/  ULEA UR6, UR5, UR6, 0x18 ;  /* 0x0000000605067291 */ /* 0x000fe4000f8ec0ff */
[----:B------:R-:W-:-:S05]  /*0550*/  ULEA UR7, UR5, UR7, 0x18 ;  /* 0x0000000705077291 */ /* 0x000fca000f8ec0ff */
[----:B---3--:R-:W-:Y:S04]  /*0560*/  ATOMS.ADD RZ, [UR4], R2 ;  /* 0x00000002ffff798c */ /* 0x008fe80008000004 */
[----:B----4-:R-:W-:Y:S04]  /*0570*/  ATOMS.ADD RZ, [UR6], R4 ;  /* 0x00000004ffff798c */ /* 0x010fe80008000006 */
[----:B--2---:R-:W-:Y:S01]  /*0580*/  ATOMS.ADD RZ, [UR7], R6 ;  /* 0x00000006ffff798c */ /* 0x004fe20008000007 */
[----:B------:R-:W-:Y:S05]  /*0590*/  EXIT ;  /* 0x000000000000794d */ /* 0x000fea0003800000 */
.L_x_4:
[----:B------:R-:W-:-:S00]  /*05a0*/  BRA `(.L_x_4) ;  /* 0xfffffffc00fc7947 */ /* 0x000fc0000383ffff */
[----:B------:R-:W-:-:S00]  /*05b0*/  NOP ;  /* 0x0000000000007918 */ /* 0x000fc00000000000 */
        /* <DEDUP_REMOVED lines=12> */
.L_x_7:


//--------------------- .text._Z22makeImageBlackAndWhitePiS_S_S_ii --------------------------
	.section	.text._Z22makeImageBlackAndWhitePiS_S_S_ii,"ax",@progbits
	.align	128
        .global         _Z22makeImageBlackAndWhitePiS_S_S_ii
        .type           _Z22makeImageBlackAndWhitePiS_S_S_ii,@function
        .size           _Z22makeImageBlackAndWhitePiS_S_S_ii,(.L_x_8 - _Z22makeImageBlackAndWhitePiS_S_S_ii)
        .other          _Z22makeImageBlackAndWhitePiS_S_S_ii,@"STO_CUDA_ENTRY STV_DEFAULT"
_Z22makeImageBlackAndWhitePiS_S_S_ii:
.text._Z22makeImageBlackAndWhitePiS_S_S_ii:
[----:B------:R-:W-:Y:S01]  /*0000*/  LDC R1, c[0x0][0x37c] ;  /* 0x0000df00ff017b82 */ /* 0x000fe20000000800 */
[----:B------:R-:W0:Y:S07]  /*0010*/  S2R R5, SR_TID.X ;  /* 0x0000000000057919 */ /* 0x000e2e0000002100 */
[----:B------:R-:W0:Y:S01]  /*0020*/  S2UR UR6, SR_CTAID.X ;  /* 0x00000000000679c3 */ /* 0x000e220000002500 */
[----:B------:R-:W1:Y:S07]  /*0030*/  LDCU.64 UR4, c[0x0][0x3a0] ;  /* 0x00007400ff0477ac */ /* 0x000e6e0008000a00 */
[----:B------:R-:W0:Y:S01]  /*0040*/  LDC R0, c[0x0][0x360] ;  /* 0x0000d800ff007b82 */ /* 0x000e220000000800 */
[----:B-1----:R-:W-:Y:S01]  /*0050*/  UIMAD UR4, UR5, UR4, URZ ;  /* 0x00000004050472a4 */ /* 0x002fe2000f8e02ff */
[----:B0-----:R-:W-:-:S05]  /*0060*/  IMAD R5, R0, UR6, R5 ;  /* 0x0000000600057c24 */ /* 0x001fca000f8e0205 */
[----:B------:R-:W-:-:S13]  /*0070*/  ISETP.GE.AND P0, PT, R5, UR4, PT ;  /* 0x0000000405007c0c */ /* 0x000fda000bf06270 */
[----:B------:R-:W-:Y:S05]  /*0080*/  @P0 EXIT ;  /* 0x000000000000094d */ /* 0x000fea0003800000 */
[----:B------:R-:W0:Y:S01]  /*0090*/  LDC.64 R2, c[0x0][0x380] ;  /* 0x0000e000ff027b82 */ /* 0x000e220000000a00 */
[----:B------:R-:W1:Y:S01]  /*00a0*/  LDCU UR5, c[0x0][0x370] ;  /* 0x00006e00ff0577ac */ /* 0x000e620008000800 */
[----:B------:R-:W2:Y:S06]  /*00b0*/  LDCU.64 UR6, c[0x0][0x358] ;  /* 0x00006b00ff0677ac */ /* 0x000eac0008000a00 */
[----:B------:R-:W3:Y:S08]  /*00c0*/  LDC.64 R6, c[0x0][0x388] ;  /* 0x0000e200ff067b82 */ /* 0x000ef00000000a00 */
[----:B------:R-:W4:Y:S01]  /*00d0*/  LDC.64 R8, c[0x0][0x390] ;  /* 0x0000e400ff087b82 */ /* 0x000f220000000a00 */
[----:B-1----:R-:W-:-:S07]  /*00e0*/  IMAD R0, R0, UR5, RZ ;  /* 0x0000000500007c24 */ /* 0x002fce000f8e02ff */
[----:B------:R-:W1:Y:S01]  /*00f0*/  LDC.64 R10, c[0x0][0x398] ;  /* 0x0000e600ff0a7b82 */ /* 0x000e620000000a00 */
[----:B0-----:R-:W-:-:S04]  /*0100*/  IMAD.WIDE R2, R5, 0x4, R2 ;  /* 0x0000000405027825 */ /* 0x001fc800078e0202 */
[----:B---3--:R-:W-:-:S04]  /*0110*/  IMAD.WIDE R6, R5, 0x4, R6 ;  /* 0x0000000405067825 */ /* 0x008fc800078e0206 */
[----:B----4-:R-:W-:-:S04]  /*0120*/  IMAD.WIDE R8, R5, 0x4, R8 ;  /* 0x0000000405087825 */ /* 0x010fc800078e0208 */
[----:B-12---:R-:W-:-:S07]  /*0130*/  IMAD.WIDE R10, R5, 0x4, R10 ;  /* 0x00000004050a7825 */ /* 0x006fce00078e020a */
.L_x_5:
[----:B------:R-:W2:Y:S04]  /*0140*/  LDG.E R18, desc[UR6][R6.64] ;  /* 0x0000000606127981 */ /* 0x000ea8000c1e1900 */
[----:B------:R-:W3:Y:S04]  /*0150*/  LDG.E R4, desc[UR6][R2.64] ;  /* 0x0000000602047981 */ /* 0x000ee8000c1e1900 */
[----:B------:R-:W4:Y:S01]  /*0160*/  LDG.E R16, desc[UR6][R8.64] ;  /* 0x0000000608107981 */ /* 0x000f22000c1e1900 */
[----:B------:R-:W-:Y:S01]  /*0170*/  UMOV UR8, 0x70a3d70a ;  /* 0x70a3d70a00087882 */ /* 0x000fe20000000000 */
[----:B------:R-:W-:Y:S01]  /*0180*/  UMOV UR9, 0x3fe70a3d ;  /* 0x3fe70a3d00097882 */ /* 0x000fe20000000000 */
[----:B------:R-:W-:-:S04]  /*0190*/  IADD3 R5, PT, PT, R0, R5, RZ ;  /* 0x0000000500057210 */ /* 0x000fc80007ffe0ff */
[----:B------:R-:W-:Y:S01]  /*01a0*/  ISETP.GE.AND P0, PT, R5, UR4, PT ;  /* 0x0000000405007c0c */ /* 0x000fe2000bf06270 */
[----:B0-2---:R-:W0:Y:S08]  /*01b0*/  I2F.F64 R14, R18 ;  /* 0x00000012000e7312 */ /* 0x005e300000201c00 */
[----:B---3--:R-:W1:Y:S01]  /*01c0*/  I2F.F64 R12, R4 ;  /* 0x00000004000c7312 */ /* 0x008e620000201c00 */
[----:B0-----:R-:W-:-:S07]  /*01d0*/  DMUL R14, R14, UR8 ;  /* 0x000000080e0e7c28 */ /* 0x001fce0008000000 */
[----:B----4-:R-:W0:Y:S01]  /*01e0*/  I2F.F64 R16, R16 ;  /* 0x0000001000107312 */ /* 0x010e220000201c00 */
[----:B------:R-:W-:Y:S01]  /*01f0*/  UMOV UR8, 0xae147ae1 ;  /* 0xae147ae100087882 */ /* 0x000fe20000000000 */
[----:B------:R-:W-:Y:S02]  /*0200*/  UMOV UR9, 0x3fcae147 ;  /* 0x3fcae14700097882 */ /* 0x000fe40000000000 */
[----:B-1----:R-:W-:Y:S01]  /*0210*/  DFMA R12, R12, UR8, R14 ;  /* 0x000000080c0c7c2b */ /* 0x002fe2000800000e */
[----:B------:R-:W-:Y:S01]  /*0220*/  UMOV UR8, 0x1eb851ec ;  /* 0x1eb851ec00087882 */ /* 0x000fe20000000000 */
[----:B------:R-:W-:-:S06]  /*0230*/  UMOV UR9, 0x3fb1eb85 ;  /* 0x3fb1eb8500097882 */ /* 0x000fcc0000000000 */
[----:B0-----:R-:W-:-:S10]  /*0240*/  DFMA R12, R16, UR8, R12 ;  /* 0x00000008100c7c2b */ /* 0x001fd4000800000c */
[----:B------:R-:W0:Y:S02]  /*0250*/  F2I.F64.TRUNC R13, R12 ;  /* 0x0000000c000d7311 */ /* 0x000e24000030d100 */
[----:B0-----:R0:W-:Y:S01]  /*0260*/  STG.E desc[UR6][R10.64], R13 ;  /* 0x0000000d0a007986 */ /* 0x0011e2000c101906 */
[----:B------:R-:W-:Y:S05]  /*0270*/  @!P0 BRA `(.L_x_5) ;  /* 0xfffffffc00b08947 */ /* 0x000fea000383ffff */
[----:B------:R-:W-:Y:S05]  /*0280*/  EXIT ;  /* 0x000000000000794d */ /* 0x000fea0003800000 */
.L_x_6:
        /* <DEDUP_REMOVED lines=15> */
.L_x_8:


//--------------------- .nv.shared._Z19calculateImageErrorPiS_S_S_S_S_S_S_S_ii --------------------------
	.section	.nv.shared._Z19calculateImageErrorPiS_S_S_S_S_S_S_S_ii,"aw",@nobits
	.sectionflags	@""
	.align	4
.nv.shared._Z19calculateImageErrorPiS_S_S_S_S_S_S_S_ii:
	.zero		4096


//--------------------- .nv.shared.reserved.0     --------------------------
	.section	.nv.shared.reserved.0,"aw",@nobits
	.weak		__nv_reservedSMEM_offset_0_alias
	.size		__nv_reservedSMEM_offset_0_alias, 0, 64
	.other		__nv_reservedSMEM_offset_0_alias,@"STO_CUDA_RESERVED_SHARED STV_DEFAULT"
__nv_reservedSMEM_offset_0_alias:
	.zero		0
	.zero		64


//--------------------- .nv.constant0._Z19calculateImageErrorPiS_S_S_S_S_S_S_S_ii --------------------------
	.section	.nv.constant0._Z19calculateImageErrorPiS_S_S_S_S_S_S_S_ii,"a",@progbits
	.sectionflags	@""
	.align	4
.nv.constant0._Z19calculateImageErrorPiS_S_S_S_S_S_S_S_ii:
	.zero		976


//--------------------- .nv.constant0._Z22makeImageBlackAndWhitePiS_S_S_ii --------------------------
	.section	.nv.constant0._Z22makeImageBlackAndWhitePiS_S_S_ii,"a",@progbits
	.sectionflags	@""
	.align	4
.nv.constant0._Z22makeImageBlackAndWhitePiS_S_S_ii:
	.zero		936


//--------------------- SYMBOLS --------------------------

	.type		.nv.reservedSmem.offset0,@object
	.size		.nv.reservedSmem.offset0,0x4
	.type		.nv.reservedSmem.cap,@object
	.size		.nv.reservedSmem.cap,0x4
